//
// Generated by NVIDIA NVVM Compiler
//
// Compiler Build ID: CL-36424714
// Cuda compilation tools, release 13.0, V13.0.88
// Based on NVVM 20.0.0
//

.version 9.0
.target sm_100
.address_size 64

	// .globl	_Z9applyCubePfS_

.visible .entry _Z9applyCubePfS_(
	.param .u64 .ptr .align 1 _Z9applyCubePfS__param_0,
	.param .u64 .ptr .align 1 _Z9applyCubePfS__param_1
)
{
	.reg .b32 	%r<2>;
	.reg .b32 	%f<4>;
	.reg .b64 	%rd<8>;

	ld.param.u64 	%rd1, [_Z9applyCubePfS__param_0];
	ld.param.u64 	%rd2, [_Z9applyCubePfS__param_1];
	cvta.to.global.u64 	%rd3, %rd1;
	cvta.to.global.u64 	%rd4, %rd2;
	mov.u32 	%r1, %tid.x;
	mul.wide.u32 	%rd5, %r1, 4;
	add.s64 	%rd6, %rd4, %rd5;
	ld.global.f32 	%f1, [%rd6];
	mul.f32 	%f2, %f1, %f1;
	mul.f32 	%f3, %f1, %f2;
	add.s64 	%rd7, %rd3, %rd5;
	st.global.f32 	[%rd7], %f3;
	ret;

}


// ===== COMPILED SASS (sm_100) =====

	.target	sm_100

	.elftype	@"ET_EXEC"


//--------------------- .note.nv.tkinfo           --------------------------
	.section	.note.nv.tkinfo,"",@"SHT_NOTE"
	.sectionflags	@"SHF_NOTE_NV_TKINFO"
	.tkinfo
        /*0018*/ 	.word	0x00000002
        /*0030*/ 	.string	""
        /*0030*/ 	.string	"ptxas"
        /*0030*/ 	.string	"Cuda compilation tools, release 13.0, V13.0.88"
        /*0030*/ 	.string	"Build cuda_13.0.r13.0/compiler.36424714_0"
        /*0030*/ 	.string	"-arch sm_100 -m 64 "



//--------------------- .note.nv.cuinfo           --------------------------
	.section	.note.nv.cuinfo,"",@"SHT_NOTE"
	.sectionflags	@"SHF_NOTE_NV_CUINFO"
        /*0018*/ 	.short	0x0002
        /*001a*/ 	.short	0x0064
        /*001c*/ 	.short	0x0082
	.zero		2


//--------------------- .nv.info                  --------------------------
	.section	.nv.info,"",@"SHT_CUDA_INFO"
	.align	4


	//----- nvinfo : EIATTR_REGCOUNT
	.align		4
        /*0000*/ 	.byte	0x04, 0x2f
        /*0002*/ 	.short	(.L_1 - .L_0)
	.align		4
.L_0:
        /*0004*/ 	.word	index@(_Z9applyCubePfS_)
        /*0008*/ 	.word	0x0000000c


	//----- nvinfo : EIATTR_FRAME_SIZE
	.align		4
.L_1:
        /*000c*/ 	.byte	0x04, 0x11
        /*000e*/ 	.short	(.L_3 - .L_2)
	.align		4
.L_2:
        /*0010*/ 	.word	index@(_Z9applyCubePfS_)
        /*0014*/ 	.word	0x00000000


	//----- nvinfo : EIATTR_MIN_STACK_SIZE
	.align		4
.L_3:
        /*0018*/ 	.byte	0x04, 0x12
        /*001a*/ 	.short	(.L_5 - .L_4)
	.align		4
.L_4:
        /*001c*/ 	.word	index@(_Z9applyCubePfS_)
        /*0020*/ 	.word	0x00000000
.L_5:


//--------------------- .nv.compat                --------------------------
	.section	.nv.compat,"",@"SHT_CUDA_COMPAT_INFO"
	.align	4
        /*0000*/ 	.byte	0x02, 0x09, 0x00, 0x00, 0x02, 0x02, 0x01, 0x00, 0x02, 0x05, 0x05, 0x00, 0x03, 0x07, 0x01, 0x01
        /*0010*/ 	.byte	0x02, 0x03, 0x00, 0x00, 0x02, 0x06, 0x01, 0x00, 0x04, 0x0b, 0x08, 0x00, 0x09, 0x00, 0x00, 0x00
        /*0020*/ 	.byte	0x00, 0x00, 0x00, 0x00


//--------------------- .nv.info._Z9applyCubePfS_ --------------------------
	.section	.nv.info._Z9applyCubePfS_,"",@"SHT_CUDA_INFO"
	.sectionflags	@""
	.align	4


	//----- nvinfo : EIATTR_CUDA_API_VERSION
	.align		4
        /*0000*/ 	.byte	0x04, 0x37
        /*0002*/ 	.short	(.L_7 - .L_6)
.L_6:
        /*0004*/ 	.word	0x00000082


	//----- nvinfo : EIATTR_KPARAM_INFO
	.align		4
.L_7:
        /*0008*/ 	.byte	0x04, 0x17
        /*000a*/ 	.short	(.L_9 - .L_8)
.L_8:
        /*000c*/ 	.word	0x00000000
        /*0010*/ 	.short	0x0001
        /*0012*/ 	.short	0x0008
        /*0014*/ 	.byte	0x00, 0xf5, 0x21, 0x00


	//----- nvinfo : EIATTR_KPARAM_INFO
	.align		4
.L_9:
        /*0018*/ 	.byte	0x04, 0x17
        /*001a*/ 	.short	(.L_11 - .L_10)
.L_10:
        /*001c*/ 	.word	0x00000000
        /*0020*/ 	.short	0x0000
        /*0022*/ 	.short	0x0000
        /*0024*/ 	.byte	0x00, 0xf5, 0x21, 0x00


	//----- nvinfo : EIATTR_SPARSE_MMA_MASK
	.align		4
.L_11:
        /*0028*/ 	.byte	0x03, 0x50
        /*002a*/ 	.short	0x0000


	//----- nvinfo : EIATTR_MAXREG_COUNT
	.align		4
        /*002c*/ 	.byte	0x03, 0x1b
        /*002e*/ 	.short	0x00ff


	//----- nvinfo : EIATTR_MERCURY_ISA_VERSION
	.align		4
        /*0030*/ 	.byte	0x03, 0x5f
        /*0032*/ 	.short	0x0101


	//----- nvinfo : EIATTR_VRC_CTA_INIT_COUNT
	.align		4
        /*0034*/ 	.byte	0x02, 0x4a
	.zero		1
	.zero		1


	//----- nvinfo : EIATTR_EXIT_INSTR_OFFSETS
	.align		4
        /*0038*/ 	.byte	0x04, 0x1c
        /*003a*/ 	.short	(.L_13 - .L_12)


	//   ....[0]....
.L_12:
        /*003c*/ 	.word	0x000000b0


	//----- nvinfo : EIATTR_CBANK_PARAM_SIZE
	.align		4
.L_13:
        /*0040*/ 	.byte	0x03, 0x19
        /*0042*/ 	.short	0x0010


	//----- nvinfo : EIATTR_PARAM_CBANK
	.align		4
        /*0044*/ 	.byte	0x04, 0x0a
        /*0046*/ 	.short	(.L_15 - .L_14)
	.align		4
.L_14:
        /*0048*/ 	.word	index@(.nv.constant0._Z9applyCubePfS_)
        /*004c*/ 	.short	0x0380
        /*004e*/ 	.short	0x0010


	//----- nvinfo : EIATTR_SW_WAR
	.align		4
.L_15:
        /*0050*/ 	.byte	0x04, 0x36
        /*0052*/ 	.short	(.L_17 - .L_16)
.L_16:
        /*0054*/ 	.word	0x00000008
.L_17:


//--------------------- .nv.callgraph             --------------------------
	.section	.nv.callgraph,"",@"SHT_CUDA_CALLGRAPH"
	.align	4
	.sectionentsize	8
	.align		4
        /*0000*/ 	.word	0x00000000
	.align		4
        /*0004*/ 	.word	0xffffffff
	.align		4
        /*0008*/ 	.word	0x00000000
	.align		4
        /*000c*/ 	.word	0xfffffffe
	.align		4
        /*0010*/ 	.word	0x00000000
	.align		4
        /*0014*/ 	.word	0xfffffffd
	.align		4
        /*0018*/ 	.word	0x00000000
	.align		4
        /*001c*/ 	.word	0xfffffffc


//--------------------- .text._Z9applyCubePfS_    --------------------------
	.section	.text._Z9applyCubePfS_,"ax",@progbits
	.align	128
        .global         _Z9applyCubePfS_
        .type           _Z9applyCubePfS_,@function
        .size           _Z9applyCubePfS_,(.L_x_1 - _Z9applyCubePfS_)
        .other          _Z9applyCubePfS_,@"STO_CUDA_ENTRY STV_DEFAULT"
_Z9applyCubePfS_:
.text._Z9applyCubePfS_:
[----:B------:R-:W-:Y:S01]  /*0000*/  LDC R1, c[0x0][0x37c] ;  /* 0x0000df00ff017b82 */ /* 0x000fe20000000800 */
[----:B------:R-:W0:Y:S07]  /*0010*/  S2R R9, SR_TID.X ;  /* 0x0000000000097919 */ /* 0x000e2e0000002100 */
[----:B------:R-:W0:Y:S01]  /*0020*/  LDC.64 R2, c[0x0][0x388] ;  /* 0x0000e200ff027b82 */ /* 0x000e220000000a00 */
[----:B------:R-:W1:Y:S07]  /*0030*/  LDCU.64 UR4, c[0x0][0x358] ;  /* 0x00006b00ff0477ac */ /* 0x000e6e0008000a00 */
[----:B------:R-:W2:Y:S01]  /*0040*/  LDC.64 R4, c[0x0][0x380] ;  /* 0x0000e000ff047b82 */ /* 0x000ea20000000a00 */
[----:B0-----:R-:W-:-:S06]  /*0050*/  IMAD.WIDE.U32 R2, R9, 0x4, R2 ;  /* 0x0000000409027825 */ /* 0x001fcc00078e0002 */
[----:B-1----:R-:W3:Y:S01]  /*0060*/  LDG.E R2, desc[UR4][R2.64] ;  /* 0x0000000402027981 */ /* 0x002ee2000c1e1900 */
[----:B--2---:R-:W-:-:S04]  /*0070*/  IMAD.WIDE.U32 R4, R9, 0x4, R4 ;  /* 0x0000000409047825 */ /* 0x004fc800078e0004 */
[----:B---3--:R-:W-:-:S04]  /*0080*/  FMUL R7, R2, R2 ;  /* 0x0000000202077220 */ /* 0x008fc80000400000 */
[----:B------:R-:W-:-:S05]  /*0090*/  FMUL R7, R2, R7 ;  /* 0x0000000702077220 */ /* 0x000fca0000400000 */
[----:B------:R-:W-:Y:S01]  /*00a0*/  STG.E desc[UR4][R4.64], R7 ;  /* 0x0000000704007986 */ /* 0x000fe2000c101904 */
[----:B------:R-:W-:Y:S05]  /*00b0*/  EXIT ;  /* 0x000000000000794d */ /* 0x000fea0003800000 */
.L_x_0:
[----:B------:R-:W-:-:S00]  /*00c0*/  BRA `(.L_x_0) ;  /* 0xfffffffc00fc7947 */ /* 0x000fc0000383ffff */
[----:B------:R-:W-:-:S00]  /*00d0*/  NOP ;  /* 0x0000000000007918 */ /* 0x000fc00000000000 */
        /* <DEDUP_REMOVED lines=10> */
.L_x_1:


//--------------------- .nv.shared.reserved.0     --------------------------
	.section	.nv.shared.reserved.0,"aw",@nobits
	.weak		__nv_reservedSMEM_offset_0_alias
	.size		__nv_reservedSMEM_offset_0_alias, 0, 64
	.other		__nv_reservedSMEM_offset_0_alias,@"STO_CUDA_RESERVED_SHARED STV_DEFAULT"
__nv_reservedSMEM_offset_0_alias:
	.zero		0
	.zero		64


//--------------------- .nv.constant0._Z9applyCubePfS_ --------------------------
	.section	.nv.constant0._Z9applyCubePfS_,"a",@progbits
	.sectionflags	@""
	.align	4
.nv.constant0._Z9applyCubePfS_:
	.zero		912


//--------------------- SYMBOLS --------------------------

	.type		.nv.reservedSmem.offset0,@object
	.size		.nv.reservedSmem.offset0,0x4
